.version 3.1
.target sm_20
.address_size 64

.file   1 "C:/Users/Ken/AppData/Local/Temp/tmpxft_00001798_00000000-21_cudasymbol.compute_20.cpp3
.i"
.file   2 "C:/Personal/ocelot/cuda-waste/test/cudasymbol/cudasymbol.cu"
.global .align 8 .b8 _ZTVSt11_Facet_base[48];
.global .align 8 .b8 _ZTVNSt6locale5facetE[48];
.const .align 4 .b8 cData[12];
.global .align 4 .b8 wData[12];
.global .align 8 .b8 _ZTVSt7num_putIcSt19ostreambuf_iteratorIcSt11char_traitsIcEEE[112];
.global .align 8 .b8 _ZTVN10__cxxabiv117__class_type_infoE[8];
.global .align 8 .b8 _ZTVN10__cxxabiv120__si_class_type_infoE[8];
.global .align 8 .b8 _ZTVSt13runtime_error[40];
.global .align 8 .b8 _ZTVSt14error_category[72];
.global .align 8 .b8 _ZTVSt12system_error[40];
.global .align 8 .b8 _ZTVSt23_Generic_error_category[72];
.global .align 8 .b8 _ZTVSt24_Iostream_error_category[72];
.global .align 8 .b8 _ZTVSt22_System_error_category[72];
.global .align 8 .b8 _ZTVNSt8ios_base7failureE[40];

.visible .entry _Z6kernelv(

)
{
.reg .s32 %r<4>;


.loc 2 23 1
ld.const.u32 %r1, [cData+8];
st.global.u32 [wData], %r1;
.loc 2 24 1
ld.const.u32 %r2, [cData+4];
st.global.u32 [wData+4], %r2;
.loc 2 25 1
ld.const.u32 %r3, [cData];
st.global.u32 [wData+8], %r3;
.loc 2 26 2
ret;
}


// ===== COMPILED SASS (sm_100) =====

	.target	sm_100

	.elftype	@"ET_EXEC"


//--------------------- .note.nv.tkinfo           --------------------------
	.section	.note.nv.tkinfo,"",@"SHT_NOTE"
	.sectionflags	@"SHF_NOTE_NV_TKINFO"
	.tkinfo
        /*0018*/ 	.word	0x00000002
        /*0030*/ 	.string	""
        /*0030*/ 	.string	"ptxas"
        /*0030*/ 	.string	"Cuda compilation tools, release 13.0, V13.0.88"
        /*0030*/ 	.string	"Build cuda_13.0.r13.0/compiler.36424714_0"
        /*0030*/ 	.string	"-arch sm_100 "



//--------------------- .note.nv.cuinfo           --------------------------
	.section	.note.nv.cuinfo,"",@"SHT_NOTE"
	.sectionflags	@"SHF_NOTE_NV_CUINFO"
        /*0018*/ 	.short	0x0002
        /*001a*/ 	.short	0x0014
        /*001c*/ 	.short	0x0082
	.zero		2


//--------------------- .nv.info                  --------------------------
	.section	.nv.info,"",@"SHT_CUDA_INFO"
	.align	4


	//----- nvinfo : EIATTR_REGCOUNT
	.align		4
        /*0000*/ 	.byte	0x04, 0x2f
        /*0002*/ 	.short	(.L_15 - .L_14)
	.align		4
.L_14:
        /*0004*/ 	.word	index@(_Z6kernelv)
        /*0008*/ 	.word	0x0000000a


	//----- nvinfo : EIATTR_FRAME_SIZE
	.align		4
.L_15:
        /*000c*/ 	.byte	0x04, 0x11
        /*000e*/ 	.short	(.L_17 - .L_16)
	.align		4
.L_16:
        /*0010*/ 	.word	index@(_Z6kernelv)
        /*0014*/ 	.word	0x00000000


	//----- nvinfo : EIATTR_MIN_STACK_SIZE
	.align		4
.L_17:
        /*0018*/ 	.byte	0x04, 0x12
        /*001a*/ 	.short	(.L_19 - .L_18)
	.align		4
.L_18:
        /*001c*/ 	.word	index@(_Z6kernelv)
        /*0020*/ 	.word	0x00000000
.L_19:


//--------------------- .nv.compat                --------------------------
	.section	.nv.compat,"",@"SHT_CUDA_COMPAT_INFO"
	.align	4
        /*0000*/ 	.byte	0x02, 0x09, 0x00, 0x00, 0x02, 0x02, 0x01, 0x00, 0x02, 0x05, 0x05, 0x00, 0x03, 0x07, 0x01, 0x01
        /*0010*/ 	.byte	0x02, 0x03, 0x00, 0x00, 0x02, 0x06, 0x01, 0x00, 0x04, 0x0b, 0x08, 0x00, 0x09, 0x00, 0x00, 0x00
        /*0020*/ 	.byte	0x00, 0x00, 0x00, 0x00


//--------------------- .nv.info._Z6kernelv       --------------------------
	.section	.nv.info._Z6kernelv,"",@"SHT_CUDA_INFO"
	.sectionflags	@""
	.align	4


	//----- nvinfo : EIATTR_CUDA_API_VERSION
	.align		4
        /*0000*/ 	.byte	0x04, 0x37
        /*0002*/ 	.short	(.L_21 - .L_20)
.L_20:
        /*0004*/ 	.word	0x00000082


	//----- nvinfo : EIATTR_SPARSE_MMA_MASK
	.align		4
.L_21:
        /*0008*/ 	.byte	0x03, 0x50
        /*000a*/ 	.short	0x0000


	//----- nvinfo : EIATTR_MAXREG_COUNT
	.align		4
        /*000c*/ 	.byte	0x03, 0x1b
        /*000e*/ 	.short	0x00ff


	//----- nvinfo : EIATTR_MERCURY_ISA_VERSION
	.align		4
        /*0010*/ 	.byte	0x03, 0x5f
        /*0012*/ 	.short	0x0101


	//----- nvinfo : EIATTR_VRC_CTA_INIT_COUNT
	.align		4
        /*0014*/ 	.byte	0x02, 0x4a
	.zero		1
	.zero		1


	//----- nvinfo : EIATTR_EXIT_INSTR_OFFSETS
	.align		4
        /*0018*/ 	.byte	0x04, 0x1c
        /*001a*/ 	.short	(.L_23 - .L_22)


	//   ....[0]....
.L_22:
        /*001c*/ 	.word	0x00000080


	//----- nvinfo : EIATTR_SW_WAR
	.align		4
.L_23:
        /*0020*/ 	.byte	0x04, 0x36
        /*0022*/ 	.short	(.L_25 - .L_24)
.L_24:
        /*0024*/ 	.word	0x00000008
.L_25:


//--------------------- .nv.callgraph             --------------------------
	.section	.nv.callgraph,"",@"SHT_CUDA_CALLGRAPH"
	.align	4
	.sectionentsize	8
	.align		4
        /*0000*/ 	.word	0x00000000
	.align		4
        /*0004*/ 	.word	0xffffffff
	.align		4
        /*0008*/ 	.word	0x00000000
	.align		4
        /*000c*/ 	.word	0xfffffffe
	.align		4
        /*0010*/ 	.word	0x00000000
	.align		4
        /*0014*/ 	.word	0xfffffffd
	.align		4
        /*0018*/ 	.word	0x00000000
	.align		4
        /*001c*/ 	.word	0xfffffffc


//--------------------- .nv.constant4             --------------------------
	.section	.nv.constant4,"a",@progbits
	.align	8
	.align		8
.nv.constant4:
        /*0000*/ 	.dword	_ZTVSt11_Facet_base
	.align		8
        /*0008*/ 	.dword	_ZTVNSt6locale5facetE
	.align		8
        /*0010*/ 	.dword	wData
	.align		8
        /*0018*/ 	.dword	_ZTVSt7num_putIcSt19ostreambuf_iteratorIcSt11char_traitsIcEEE
	.align		8
        /*0020*/ 	.dword	_ZTVN10__cxxabiv117__class_type_infoE
	.align		8
        /*0028*/ 	.dword	_ZTVN10__cxxabiv120__si_class_type_infoE
	.align		8
        /*0030*/ 	.dword	_ZTVSt13runtime_error
	.align		8
        /*0038*/ 	.dword	_ZTVSt14error_category
	.align		8
        /*0040*/ 	.dword	_ZTVSt12system_error
	.align		8
        /*0048*/ 	.dword	_ZTVSt23_Generic_error_category
	.align		8
        /*0050*/ 	.dword	_ZTVSt24_Iostream_error_category
	.align		8
        /*0058*/ 	.dword	_ZTVSt22_System_error_category
	.align		8
        /*0060*/ 	.dword	_ZTVNSt8ios_base7failureE


//--------------------- .nv.constant3             --------------------------
	.section	.nv.constant3,"a",@progbits
	.align	4
.nv.constant3:
	.type		cData,@object
	.size		cData,(.L_2 - cData)
cData:
	.zero		12
.L_2:


//--------------------- .text._Z6kernelv          --------------------------
	.section	.text._Z6kernelv,"ax",@progbits
	.align	128
        .global         _Z6kernelv
        .type           _Z6kernelv,@function
        .size           _Z6kernelv,(.L_x_1 - _Z6kernelv)
        .other          _Z6kernelv,@"STO_CUDA_ENTRY STV_DEFAULT"
_Z6kernelv:
.text._Z6kernelv:
[----:B------:R-:W-:Y:S08]  /*0000*/  LDC R1, c[0x0][0x37c] ;  /* 0x0000df00ff017b82 */ /* 0x000ff00000000800 */
[----:B------:R-:W0:Y:S01]  /*0010*/  LDC R5, c[0x3][0x8] ;  /* 0x00c00200ff057b82 */ /* 0x000e220000000800 */
[----:B------:R-:W0:Y:S07]  /*0020*/  LDCU.64 UR4, c[0x0][0x358] ;  /* 0x00006b00ff0477ac */ /* 0x000e2e0008000a00 */
[----:B------:R-:W0:Y:S08]  /*0030*/  LDC.64 R2, c[0x4][0x10] ;  /* 0x01000400ff027b82 */ /* 0x000e300000000a00 */
[----:B------:R-:W1:Y:S01]  /*0040*/  LDC.64 R6, c[0x3][RZ] ;  /* 0x00c00000ff067b82 */ /* 0x000e620000000a00 */
[----:B0-----:R-:W-:Y:S04]  /*0050*/  STG.E desc[UR4][R2.64], R5 ;  /* 0x0000000502007986 */ /* 0x001fe8000c101904 */
[----:B-1----:R-:W-:Y:S04]  /*0060*/  STG.E desc[UR4][R2.64+0x4], R7 ;  /* 0x0000040702007986 */ /* 0x002fe8000c101904 */
[----:B------:R-:W-:Y:S01]  /*0070*/  STG.E desc[UR4][R2.64+0x8], R6 ;  /* 0x0000080602007986 */ /* 0x000fe2000c101904 */
[----:B------:R-:W-:Y:S05]  /*0080*/  EXIT ;  /* 0x000000000000794d */ /* 0x000fea0003800000 */
.L_x_0:
[----:B------:R-:W-:-:S00]  /*0090*/  BRA `(.L_x_0) ;  /* 0xfffffffc00fc7947 */ /* 0x000fc0000383ffff */
[----:B------:R-:W-:-:S00]  /*00a0*/  NOP ;  /* 0x0000000000007918 */ /* 0x000fc00000000000 */
        /* <DEDUP_REMOVED lines=13> */
.L_x_1:


//--------------------- .nv.shared.reserved.0     --------------------------
	.section	.nv.shared.reserved.0,"aw",@nobits
	.weak		__nv_reservedSMEM_offset_0_alias
	.size		__nv_reservedSMEM_offset_0_alias, 0, 64
	.other		__nv_reservedSMEM_offset_0_alias,@"STO_CUDA_RESERVED_SHARED STV_DEFAULT"
__nv_reservedSMEM_offset_0_alias:
	.zero		0
	.zero		64


//--------------------- .nv.global                --------------------------
	.section	.nv.global,"aw",@nobits
	.align	8
.nv.global:
	.type		_ZTVN10__cxxabiv117__class_type_infoE,@object
	.size		_ZTVN10__cxxabiv117__class_type_infoE,(_ZTVN10__cxxabiv120__si_class_type_infoE - _ZTVN10__cxxabiv117__class_type_infoE)
_ZTVN10__cxxabiv117__class_type_infoE:
	.zero		8
	.type		_ZTVN10__cxxabiv120__si_class_type_infoE,@object
	.size		_ZTVN10__cxxabiv120__si_class_type_infoE,(_ZTVSt12system_error - _ZTVN10__cxxabiv120__si_class_type_infoE)
_ZTVN10__cxxabiv120__si_class_type_infoE:
	.zero		8
	.type		_ZTVSt12system_error,@object
	.size		_ZTVSt12system_error,(_ZTVNSt8ios_base7failureE - _ZTVSt12system_error)
_ZTVSt12system_error:
	.zero		40
	.type		_ZTVNSt8ios_base7failureE,@object
	.size		_ZTVNSt8ios_base7failureE,(_ZTVSt13runtime_error - _ZTVNSt8ios_base7failureE)
_ZTVNSt8ios_base7failureE:
	.zero		40
	.type		_ZTVSt13runtime_error,@object
	.size		_ZTVSt13runtime_error,(_ZTVSt11_Facet_base - _ZTVSt13runtime_error)
_ZTVSt13runtime_error:
	.zero		40
	.type		_ZTVSt11_Facet_base,@object
	.size		_ZTVSt11_Facet_base,(_ZTVNSt6locale5facetE - _ZTVSt11_Facet_base)
_ZTVSt11_Facet_base:
	.zero		48
	.type		_ZTVNSt6locale5facetE,@object
	.size		_ZTVNSt6locale5facetE,(_ZTVSt24_Iostream_error_category - _ZTVNSt6locale5facetE)
_ZTVNSt6locale5facetE:
	.zero		48
	.type		_ZTVSt24_Iostream_error_category,@object
	.size		_ZTVSt24_Iostream_error_category,(_ZTVSt22_System_error_category - _ZTVSt24_Iostream_error_category)
_ZTVSt24_Iostream_error_category:
	.zero		72
	.type		_ZTVSt22_System_error_category,@object
	.size		_ZTVSt22_System_error_category,(_ZTVSt14error_category - _ZTVSt22_System_error_category)
_ZTVSt22_System_error_category:
	.zero		72
	.type		_ZTVSt14error_category,@object
	.size		_ZTVSt14error_category,(_ZTVSt23_Generic_error_category - _ZTVSt14error_category)
_ZTVSt14error_category:
	.zero		72
	.type		_ZTVSt23_Generic_error_category,@object
	.size		_ZTVSt23_Generic_error_category,(_ZTVSt7num_putIcSt19ostreambuf_iteratorIcSt11char_traitsIcEEE - _ZTVSt23_Generic_error_category)
_ZTVSt23_Generic_error_category:
	.zero		72
	.type		_ZTVSt7num_putIcSt19ostreambuf_iteratorIcSt11char_traitsIcEEE,@object
	.size		_ZTVSt7num_putIcSt19ostreambuf_iteratorIcSt11char_traitsIcEEE,(wData - _ZTVSt7num_putIcSt19ostreambuf_iteratorIcSt11char_traitsIcEEE)
_ZTVSt7num_putIcSt19ostreambuf_iteratorIcSt11char_traitsIcEEE:
	.zero		112
	.type		wData,@object
	.size		wData,(.L_3 - wData)
wData:
	.zero		12
.L_3:


//--------------------- .nv.constant0._Z6kernelv  --------------------------
	.section	.nv.constant0._Z6kernelv,"a",@progbits
	.sectionflags	@""
	.align	4
.nv.constant0._Z6kernelv:
	.zero		896


//--------------------- SYMBOLS --------------------------

	.type		.nv.reservedSmem.offset0,@object
	.size		.nv.reservedSmem.offset0,0x4
